//
// Generated by NVIDIA NVVM Compiler
//
// Compiler Build ID: CL-36424714
// Cuda compilation tools, release 13.0, V13.0.88
// Based on NVVM 20.0.0
//

.version 9.0
.target sm_100
.address_size 64

	// .globl	_Z6vecAddPiS_S_

.visible .entry _Z6vecAddPiS_S_(
	.param .u64 .ptr .align 1 _Z6vecAddPiS_S__param_0,
	.param .u64 .ptr .align 1 _Z6vecAddPiS_S__param_1,
	.param .u64 .ptr .align 1 _Z6vecAddPiS_S__param_2
)
{
	.reg .pred 	%p<2>;
	.reg .b32 	%r<8>;
	.reg .b64 	%rd<11>;

	ld.param.u64 	%rd1, [_Z6vecAddPiS_S__param_0];
	ld.param.u64 	%rd2, [_Z6vecAddPiS_S__param_1];
	ld.param.u64 	%rd3, [_Z6vecAddPiS_S__param_2];
	mov.u32 	%r2, %ctaid.x;
	mov.u32 	%r3, %ntid.x;
	mov.u32 	%r4, %tid.x;
	mad.lo.s32 	%r1, %r2, %r3, %r4;
	setp.gt.s32 	%p1, %r1, 4194303;
	@%p1 bra 	$L__BB0_2;
	cvta.to.global.u64 	%rd4, %rd1;
	cvta.to.global.u64 	%rd5, %rd2;
	cvta.to.global.u64 	%rd6, %rd3;
	mul.wide.s32 	%rd7, %r1, 4;
	add.s64 	%rd8, %rd4, %rd7;
	ld.global.u32 	%r5, [%rd8];
	add.s64 	%rd9, %rd5, %rd7;
	ld.global.u32 	%r6, [%rd9];
	add.s32 	%r7, %r6, %r5;
	add.s64 	%rd10, %rd6, %rd7;
	st.global.u32 	[%rd10], %r7;
$L__BB0_2:
	ret;

}


// ===== COMPILED SASS (sm_100) =====

	.target	sm_100

	.elftype	@"ET_EXEC"


//--------------------- .note.nv.tkinfo           --------------------------
	.section	.note.nv.tkinfo,"",@"SHT_NOTE"
	.sectionflags	@"SHF_NOTE_NV_TKINFO"
	.tkinfo
        /*0018*/ 	.word	0x00000002
        /*0030*/ 	.string	""
        /*0030*/ 	.string	"ptxas"
        /*0030*/ 	.string	"Cuda compilation tools, release 13.0, V13.0.88"
        /*0030*/ 	.string	"Build cuda_13.0.r13.0/compiler.36424714_0"
        /*0030*/ 	.string	"-arch sm_100 -m 64 "



//--------------------- .note.nv.cuinfo           --------------------------
	.section	.note.nv.cuinfo,"",@"SHT_NOTE"
	.sectionflags	@"SHF_NOTE_NV_CUINFO"
        /*0018*/ 	.short	0x0002
        /*001a*/ 	.short	0x0064
        /*001c*/ 	.short	0x0082
	.zero		2


//--------------------- .nv.info                  --------------------------
	.section	.nv.info,"",@"SHT_CUDA_INFO"
	.align	4


	//----- nvinfo : EIATTR_REGCOUNT
	.align		4
        /*0000*/ 	.byte	0x04, 0x2f
        /*0002*/ 	.short	(.L_1 - .L_0)
	.align		4
.L_0:
        /*0004*/ 	.word	index@(_Z6vecAddPiS_S_)
        /*0008*/ 	.word	0x0000000c


	//----- nvinfo : EIATTR_FRAME_SIZE
	.align		4
.L_1:
        /*000c*/ 	.byte	0x04, 0x11
        /*000e*/ 	.short	(.L_3 - .L_2)
	.align		4
.L_2:
        /*0010*/ 	.word	index@(_Z6vecAddPiS_S_)
        /*0014*/ 	.word	0x00000000


	//----- nvinfo : EIATTR_MIN_STACK_SIZE
	.align		4
.L_3:
        /*0018*/ 	.byte	0x04, 0x12
        /*001a*/ 	.short	(.L_5 - .L_4)
	.align		4
.L_4:
        /*001c*/ 	.word	index@(_Z6vecAddPiS_S_)
        /*0020*/ 	.word	0x00000000
.L_5:


//--------------------- .nv.compat                --------------------------
	.section	.nv.compat,"",@"SHT_CUDA_COMPAT_INFO"
	.align	4
        /*0000*/ 	.byte	0x02, 0x09, 0x00, 0x00, 0x02, 0x02, 0x01, 0x00, 0x02, 0x05, 0x05, 0x00, 0x03, 0x07, 0x01, 0x01
        /*0010*/ 	.byte	0x02, 0x03, 0x00, 0x00, 0x02, 0x06, 0x01, 0x00, 0x04, 0x0b, 0x08, 0x00, 0x09, 0x00, 0x00, 0x00
        /*0020*/ 	.byte	0x00, 0x00, 0x00, 0x00


//--------------------- .nv.info._Z6vecAddPiS_S_  --------------------------
	.section	.nv.info._Z6vecAddPiS_S_,"",@"SHT_CUDA_INFO"
	.sectionflags	@""
	.align	4


	//----- nvinfo : EIATTR_CUDA_API_VERSION
	.align		4
        /*0000*/ 	.byte	0x04, 0x37
        /*0002*/ 	.short	(.L_7 - .L_6)
.L_6:
        /*0004*/ 	.word	0x00000082


	//----- nvinfo : EIATTR_KPARAM_INFO
	.align		4
.L_7:
        /*0008*/ 	.byte	0x04, 0x17
        /*000a*/ 	.short	(.L_9 - .L_8)
.L_8:
        /*000c*/ 	.word	0x00000000
        /*0010*/ 	.short	0x0002
        /*0012*/ 	.short	0x0010
        /*0014*/ 	.byte	0x00, 0xf5, 0x21, 0x00


	//----- nvinfo : EIATTR_KPARAM_INFO
	.align		4
.L_9:
        /*0018*/ 	.byte	0x04, 0x17
        /*001a*/ 	.short	(.L_11 - .L_10)
.L_10:
        /*001c*/ 	.word	0x00000000
        /*0020*/ 	.short	0x0001
        /*0022*/ 	.short	0x0008
        /*0024*/ 	.byte	0x00, 0xf5, 0x21, 0x00


	//----- nvinfo : EIATTR_KPARAM_INFO
	.align		4
.L_11:
        /*0028*/ 	.byte	0x04, 0x17
        /*002a*/ 	.short	(.L_13 - .L_12)
.L_12:
        /*002c*/ 	.word	0x00000000
        /*0030*/ 	.short	0x0000
        /*0032*/ 	.short	0x0000
        /*0034*/ 	.byte	0x00, 0xf5, 0x21, 0x00


	//----- nvinfo : EIATTR_SPARSE_MMA_MASK
	.align		4
.L_13:
        /*0038*/ 	.byte	0x03, 0x50
        /*003a*/ 	.short	0x0000


	//----- nvinfo : EIATTR_MAXREG_COUNT
	.align		4
        /*003c*/ 	.byte	0x03, 0x1b
        /*003e*/ 	.short	0x00ff


	//----- nvinfo : EIATTR_MERCURY_ISA_VERSION
	.align		4
        /*0040*/ 	.byte	0x03, 0x5f
        /*0042*/ 	.short	0x0101


	//----- nvinfo : EIATTR_VRC_CTA_INIT_COUNT
	.align		4
        /*0044*/ 	.byte	0x02, 0x4a
	.zero		1
	.zero		1


	//----- nvinfo : EIATTR_EXIT_INSTR_OFFSETS
	.align		4
        /*0048*/ 	.byte	0x04, 0x1c
        /*004a*/ 	.short	(.L_15 - .L_14)


	//   ....[0]....
.L_14:
        /*004c*/ 	.word	0x00000060


	//   ....[1]....
        /*0050*/ 	.word	0x00000120


	//----- nvinfo : EIATTR_CBANK_PARAM_SIZE
	.align		4
.L_15:
        /*0054*/ 	.byte	0x03, 0x19
        /*0056*/ 	.short	0x0018


	//----- nvinfo : EIATTR_PARAM_CBANK
	.align		4
        /*0058*/ 	.byte	0x04, 0x0a
        /*005a*/ 	.short	(.L_17 - .L_16)
	.align		4
.L_16:
        /*005c*/ 	.word	index@(.nv.constant0._Z6vecAddPiS_S_)
        /*0060*/ 	.short	0x0380
        /*0062*/ 	.short	0x0018


	//----- nvinfo : EIATTR_SW_WAR
	.align		4
.L_17:
        /*0064*/ 	.byte	0x04, 0x36
        /*0066*/ 	.short	(.L_19 - .L_18)
.L_18:
        /*0068*/ 	.word	0x00000008
.L_19:


//--------------------- .nv.callgraph             --------------------------
	.section	.nv.callgraph,"",@"SHT_CUDA_CALLGRAPH"
	.align	4
	.sectionentsize	8
	.align		4
        /*0000*/ 	.word	0x00000000
	.align		4
        /*0004*/ 	.word	0xffffffff
	.align		4
        /*0008*/ 	.word	0x00000000
	.align		4
        /*000c*/ 	.word	0xfffffffe
	.align		4
        /*0010*/ 	.word	0x00000000
	.align		4
        /*0014*/ 	.word	0xfffffffd
	.align		4
        /*0018*/ 	.word	0x00000000
	.align		4
        /*001c*/ 	.word	0xfffffffc


//--------------------- .text._Z6vecAddPiS_S_     --------------------------
	.section	.text._Z6vecAddPiS_S_,"ax",@progbits
	.align	128
        .global         _Z6vecAddPiS_S_
        .type           _Z6vecAddPiS_S_,@function
        .size           _Z6vecAddPiS_S_,(.L_x_1 - _Z6vecAddPiS_S_)
        .other          _Z6vecAddPiS_S_,@"STO_CUDA_ENTRY STV_DEFAULT"
_Z6vecAddPiS_S_:
.text._Z6vecAddPiS_S_:
[----:B------:R-:W-:Y:S01]  /*0000*/  LDC R1, c[0x0][0x37c] ;  /* 0x0000df00ff017b82 */ /* 0x000fe20000000800 */
[----:B------:R-:W0:Y:S07]  /*0010*/  S2R R0, SR_TID.X ;  /* 0x0000000000007919 */ /* 0x000e2e0000002100 */
[----:B------:R-:W0:Y:S08]  /*0020*/  S2UR UR4, SR_CTAID.X ;  /* 0x00000000000479c3 */ /* 0x000e300000002500 */
[----:B------:R-:W0:Y:S02]  /*0030*/  LDC R9, c[0x0][0x360] ;  /* 0x0000d800ff097b82 */ /* 0x000e240000000800 */
[----:B0-----:R-:W-:-:S05]  /*0040*/  IMAD R9, R9, UR4, R0 ;  /* 0x0000000409097c24 */ /* 0x001fca000f8e0200 */
[----:B------:R-:W-:-:S13]  /*0050*/  ISETP.GT.AND P0, PT, R9, 0x3fffff, PT ;  /* 0x003fffff0900780c */ /* 0x000fda0003f04270 */
[----:B------:R-:W-:Y:S05]  /*0060*/  @P0 EXIT ;  /* 0x000000000000094d */ /* 0x000fea0003800000 */
[----:B------:R-:W0:Y:S01]  /*0070*/  LDC.64 R2, c[0x0][0x380] ;  /* 0x0000e000ff027b82 */ /* 0x000e220000000a00 */
[----:B------:R-:W1:Y:S07]  /*0080*/  LDCU.64 UR4, c[0x0][0x358] ;  /* 0x00006b00ff0477ac */ /* 0x000e6e0008000a00 */
[----:B------:R-:W2:Y:S08]  /*0090*/  LDC.64 R4, c[0x0][0x388] ;  /* 0x0000e200ff047b82 */ /* 0x000eb00000000a00 */
[----:B------:R-:W3:Y:S01]  /*00a0*/  LDC.64 R6, c[0x0][0x390] ;  /* 0x0000e400ff067b82 */ /* 0x000ee20000000a00 */
[----:B0-----:R-:W-:-:S06]  /*00b0*/  IMAD.WIDE R2, R9, 0x4, R2 ;  /* 0x0000000409027825 */ /* 0x001fcc00078e0202 */
[----:B-1----:R-:W4:Y:S01]  /*00c0*/  LDG.E R2, desc[UR4][R2.64] ;  /* 0x0000000402027981 */ /* 0x002f22000c1e1900 */
[----:B--2---:R-:W-:-:S06]  /*00d0*/  IMAD.WIDE R4, R9, 0x4, R4 ;  /* 0x0000000409047825 */ /* 0x004fcc00078e0204 */
[----:B------:R-:W4:Y:S01]  /*00e0*/  LDG.E R5, desc[UR4][R4.64] ;  /* 0x0000000404057981 */ /* 0x000f22000c1e1900 */
[----:B---3--:R-:W-:Y:S01]  /*00f0*/  IMAD.WIDE R6, R9, 0x4, R6 ;  /* 0x0000000409067825 */ /* 0x008fe200078e0206 */
[----:B----4-:R-:W-:-:S05]  /*0100*/  IADD3 R9, PT, PT, R2, R5, RZ ;  /* 0x0000000502097210 */ /* 0x010fca0007ffe0ff */
[----:B------:R-:W-:Y:S01]  /*0110*/  STG.E desc[UR4][R6.64], R9 ;  /* 0x0000000906007986 */ /* 0x000fe2000c101904 */
[----:B------:R-:W-:Y:S05]  /*0120*/  EXIT ;  /* 0x000000000000794d */ /* 0x000fea0003800000 */
.L_x_0:
[----:B------:R-:W-:-:S00]  /*0130*/  BRA `(.L_x_0) ;  /* 0xfffffffc00fc7947 */ /* 0x000fc0000383ffff */
[----:B------:R-:W-:-:S00]  /*0140*/  NOP ;  /* 0x0000000000007918 */ /* 0x000fc00000000000 */
        /* <DEDUP_REMOVED lines=11> */
.L_x_1:


//--------------------- .nv.shared.reserved.0     --------------------------
	.section	.nv.shared.reserved.0,"aw",@nobits
	.weak		__nv_reservedSMEM_offset_0_alias
	.size		__nv_reservedSMEM_offset_0_alias, 0, 64
	.other		__nv_reservedSMEM_offset_0_alias,@"STO_CUDA_RESERVED_SHARED STV_DEFAULT"
__nv_reservedSMEM_offset_0_alias:
	.zero		0
	.zero		64


//--------------------- .nv.constant0._Z6vecAddPiS_S_ --------------------------
	.section	.nv.constant0._Z6vecAddPiS_S_,"a",@progbits
	.sectionflags	@""
	.align	4
.nv.constant0._Z6vecAddPiS_S_:
	.zero		920


//--------------------- SYMBOLS --------------------------

	.type		.nv.reservedSmem.offset0,@object
	.size		.nv.reservedSmem.offset0,0x4
